//
// Generated by NVIDIA NVVM Compiler
//
// Compiler Build ID: CL-36424714
// Cuda compilation tools, release 13.0, V13.0.88
// Based on NVVM 20.0.0
//

.version 9.0
.target sm_100
.address_size 64

	// .globl	_Z13get_block_maxPlii
// _ZZ13get_block_maxPliiE5sdata has been demoted

.visible .entry _Z13get_block_maxPlii(
	.param .u64 .ptr .align 1 _Z13get_block_maxPlii_param_0,
	.param .u32 _Z13get_block_maxPlii_param_1,
	.param .u32 _Z13get_block_maxPlii_param_2
)
{
	.reg .pred 	%p<27>;
	.reg .b32 	%r<174>;
	.reg .b64 	%rd<34>;
	// demoted variable
	.shared .align 4 .b8 _ZZ13get_block_maxPliiE5sdata[4096];
	ld.param.u64 	%rd8, [_Z13get_block_maxPlii_param_0];
	ld.param.u32 	%r60, [_Z13get_block_maxPlii_param_1];
	ld.param.u32 	%r61, [_Z13get_block_maxPlii_param_2];
	cvta.to.global.u64 	%rd1, %rd8;
	mov.u32 	%r1, %tid.x;
	mov.u32 	%r2, %ctaid.x;
	mov.u32 	%r3, %ntid.x;
	mad.lo.s32 	%r63, %r2, %r3, %r1;
	mul.lo.s32 	%r151, %r61, %r63;
	add.s32 	%r64, %r151, %r61;
	setp.ge.u32 	%p1, %r151, %r64;
	setp.ge.s32 	%p2, %r151, %r60;
	mov.b32 	%r156, 0;
	or.pred  	%p3, %p1, %p2;
	@%p3 bra 	$L__BB0_8;
	not.b32 	%r66, %r151;
	add.s32 	%r67, %r60, %r66;
	add.s32 	%r68, %r61, -1;
	min.u32 	%r69, %r67, %r68;
	add.s32 	%r5, %r69, 1;
	and.b32  	%r6, %r5, 3;
	setp.lt.u32 	%p4, %r69, 3;
	mov.b64 	%rd32, 0;
	@%p4 bra 	$L__BB0_5;
	add.s64 	%rd2, %rd1, 16;
	and.b32  	%r70, %r5, -4;
	neg.s32 	%r150, %r70;
	mov.b64 	%rd32, 0;
$L__BB0_3:
	mul.wide.s32 	%rd11, %r151, 8;
	add.s64 	%rd12, %rd2, %rd11;
	cvt.s64.s32 	%rd13, %rd32;
	ld.global.u64 	%rd14, [%rd12+-16];
	max.s64 	%rd15, %rd14, %rd13;
	cvt.s64.s32 	%rd16, %rd15;
	ld.global.u64 	%rd17, [%rd12+-8];
	setp.gt.s64 	%p5, %rd17, %rd16;
	selp.b64 	%rd18, %rd17, %rd15, %p5;
	cvt.s64.s32 	%rd19, %rd18;
	ld.global.u64 	%rd20, [%rd12];
	setp.gt.s64 	%p6, %rd20, %rd19;
	selp.b64 	%rd21, %rd20, %rd18, %p6;
	cvt.s64.s32 	%rd22, %rd21;
	ld.global.u64 	%rd23, [%rd12+8];
	setp.gt.s64 	%p7, %rd23, %rd22;
	selp.b64 	%rd32, %rd23, %rd21, %p7;
	add.s32 	%r151, %r151, 4;
	add.s32 	%r150, %r150, 4;
	setp.ne.s32 	%p8, %r150, 0;
	@%p8 bra 	$L__BB0_3;
	cvt.u32.u64 	%r156, %rd32;
$L__BB0_5:
	setp.eq.s32 	%p9, %r6, 0;
	@%p9 bra 	$L__BB0_8;
	neg.s32 	%r154, %r6;
$L__BB0_7:
	.pragma "nounroll";
	mul.wide.s32 	%rd24, %r151, 8;
	add.s64 	%rd25, %rd1, %rd24;
	cvt.s64.s32 	%rd26, %rd32;
	ld.global.u64 	%rd27, [%rd25];
	max.s64 	%rd32, %rd27, %rd26;
	cvt.u32.u64 	%r156, %rd32;
	add.s32 	%r151, %r151, 1;
	add.s32 	%r154, %r154, 1;
	setp.ne.s32 	%p10, %r154, 0;
	@%p10 bra 	$L__BB0_7;
$L__BB0_8:
	shl.b32 	%r71, %r1, 2;
	mov.u32 	%r72, _ZZ13get_block_maxPliiE5sdata;
	add.s32 	%r22, %r72, %r71;
	st.shared.u32 	[%r22], %r156;
	bar.sync 	0;
	setp.lt.u32 	%p11, %r3, 64;
	@%p11 bra 	$L__BB0_14;
	mov.u32 	%r157, %r3;
$L__BB0_10:
	mov.u32 	%r23, %r157;
	shr.u32 	%r157, %r23, 1;
	setp.ge.u32 	%p12, %r1, %r157;
	add.s32 	%r74, %r157, %r1;
	setp.ge.u32 	%p13, %r74, %r3;
	or.pred  	%p14, %p12, %p13;
	@%p14 bra 	$L__BB0_13;
	shl.b32 	%r75, %r157, 2;
	add.s32 	%r76, %r22, %r75;
	ld.shared.u32 	%r25, [%r76];
	ld.shared.u32 	%r77, [%r22];
	setp.ge.s32 	%p15, %r77, %r25;
	@%p15 bra 	$L__BB0_13;
	st.shared.u32 	[%r22], %r25;
$L__BB0_13:
	bar.sync 	0;
	setp.gt.u32 	%p16, %r23, 127;
	@%p16 bra 	$L__BB0_10;
$L__BB0_14:
	bar.sync 	0;
	setp.ne.s32 	%p17, %r1, 0;
	@%p17 bra 	$L__BB0_29;
	setp.lt.s32 	%p18, %r60, 1;
	mov.b32 	%r173, 0;
	@%p18 bra 	$L__BB0_28;
	add.s32 	%r81, %r60, -1;
	min.u32 	%r82, %r81, 31;
	add.s32 	%r26, %r82, 1;
	and.b32  	%r27, %r26, 15;
	setp.lt.u32 	%p19, %r60, 16;
	mov.b32 	%r173, 0;
	mov.u32 	%r166, %r173;
	@%p19 bra 	$L__BB0_19;
	and.b32  	%r166, %r26, 48;
	add.s32 	%r158, %r72, 32;
	neg.s32 	%r159, %r166;
	mov.b32 	%r173, 0;
$L__BB0_18:
	.pragma "nounroll";
	ld.shared.u32 	%r86, [%r158+-32];
	max.s32 	%r87, %r173, %r86;
	ld.shared.u32 	%r88, [%r158+-28];
	max.s32 	%r89, %r87, %r88;
	ld.shared.u32 	%r90, [%r158+-24];
	max.s32 	%r91, %r89, %r90;
	ld.shared.u32 	%r92, [%r158+-20];
	max.s32 	%r93, %r91, %r92;
	ld.shared.u32 	%r94, [%r158+-16];
	max.s32 	%r95, %r93, %r94;
	ld.shared.u32 	%r96, [%r158+-12];
	max.s32 	%r97, %r95, %r96;
	ld.shared.u32 	%r98, [%r158+-8];
	max.s32 	%r99, %r97, %r98;
	ld.shared.u32 	%r100, [%r158+-4];
	max.s32 	%r101, %r99, %r100;
	ld.shared.u32 	%r102, [%r158];
	max.s32 	%r103, %r101, %r102;
	ld.shared.u32 	%r104, [%r158+4];
	max.s32 	%r105, %r103, %r104;
	ld.shared.u32 	%r106, [%r158+8];
	max.s32 	%r107, %r105, %r106;
	ld.shared.u32 	%r108, [%r158+12];
	max.s32 	%r109, %r107, %r108;
	ld.shared.u32 	%r110, [%r158+16];
	max.s32 	%r111, %r109, %r110;
	ld.shared.u32 	%r112, [%r158+20];
	max.s32 	%r113, %r111, %r112;
	ld.shared.u32 	%r114, [%r158+24];
	max.s32 	%r115, %r113, %r114;
	ld.shared.u32 	%r116, [%r158+28];
	max.s32 	%r173, %r115, %r116;
	add.s32 	%r159, %r159, 16;
	add.s32 	%r158, %r158, 64;
	setp.ne.s32 	%p20, %r159, 0;
	@%p20 bra 	$L__BB0_18;
$L__BB0_19:
	setp.eq.s32 	%p21, %r27, 0;
	@%p21 bra 	$L__BB0_28;
	and.b32  	%r39, %r26, 7;
	setp.lt.u32 	%p22, %r27, 8;
	@%p22 bra 	$L__BB0_22;
	shl.b32 	%r118, %r166, 2;
	add.s32 	%r120, %r72, %r118;
	ld.shared.u32 	%r121, [%r120];
	max.s32 	%r122, %r173, %r121;
	ld.shared.u32 	%r123, [%r120+4];
	max.s32 	%r124, %r122, %r123;
	ld.shared.u32 	%r125, [%r120+8];
	max.s32 	%r126, %r124, %r125;
	ld.shared.u32 	%r127, [%r120+12];
	max.s32 	%r128, %r126, %r127;
	ld.shared.u32 	%r129, [%r120+16];
	max.s32 	%r130, %r128, %r129;
	ld.shared.u32 	%r131, [%r120+20];
	max.s32 	%r132, %r130, %r131;
	ld.shared.u32 	%r133, [%r120+24];
	max.s32 	%r134, %r132, %r133;
	ld.shared.u32 	%r135, [%r120+28];
	max.s32 	%r173, %r134, %r135;
	add.s32 	%r166, %r166, 8;
$L__BB0_22:
	setp.eq.s32 	%p23, %r39, 0;
	@%p23 bra 	$L__BB0_28;
	and.b32  	%r45, %r26, 3;
	setp.lt.u32 	%p24, %r39, 4;
	@%p24 bra 	$L__BB0_25;
	shl.b32 	%r137, %r166, 2;
	add.s32 	%r139, %r72, %r137;
	ld.shared.u32 	%r140, [%r139];
	max.s32 	%r141, %r173, %r140;
	ld.shared.u32 	%r142, [%r139+4];
	max.s32 	%r143, %r141, %r142;
	ld.shared.u32 	%r144, [%r139+8];
	max.s32 	%r145, %r143, %r144;
	ld.shared.u32 	%r146, [%r139+12];
	max.s32 	%r173, %r145, %r146;
	add.s32 	%r166, %r166, 4;
$L__BB0_25:
	setp.eq.s32 	%p25, %r45, 0;
	@%p25 bra 	$L__BB0_28;
	shl.b32 	%r147, %r166, 2;
	add.s32 	%r171, %r72, %r147;
	neg.s32 	%r170, %r45;
$L__BB0_27:
	.pragma "nounroll";
	ld.shared.u32 	%r149, [%r171];
	max.s32 	%r173, %r173, %r149;
	add.s32 	%r171, %r171, 4;
	add.s32 	%r170, %r170, 1;
	setp.ne.s32 	%p26, %r170, 0;
	@%p26 bra 	$L__BB0_27;
$L__BB0_28:
	st.shared.u32 	[_ZZ13get_block_maxPliiE5sdata], %r173;
	cvt.s64.s32 	%rd28, %r173;
	mul.wide.u32 	%rd29, %r2, 8;
	add.s64 	%rd30, %rd1, %rd29;
	st.global.u64 	[%rd30], %rd28;
$L__BB0_29:
	ret;

}


// ===== COMPILED SASS (sm_100) =====

	.target	sm_100

	.elftype	@"ET_EXEC"


//--------------------- .note.nv.tkinfo           --------------------------
	.section	.note.nv.tkinfo,"",@"SHT_NOTE"
	.sectionflags	@"SHF_NOTE_NV_TKINFO"
	.tkinfo
        /*0018*/ 	.word	0x00000002
        /*0030*/ 	.string	""
        /*0030*/ 	.string	"ptxas"
        /*0030*/ 	.string	"Cuda compilation tools, release 13.0, V13.0.88"
        /*0030*/ 	.string	"Build cuda_13.0.r13.0/compiler.36424714_0"
        /*0030*/ 	.string	"-arch sm_100 -m 64 "



//--------------------- .note.nv.cuinfo           --------------------------
	.section	.note.nv.cuinfo,"",@"SHT_NOTE"
	.sectionflags	@"SHF_NOTE_NV_CUINFO"
        /*0018*/ 	.short	0x0002
        /*001a*/ 	.short	0x0064
        /*001c*/ 	.short	0x0082
	.zero		2


//--------------------- .nv.info                  --------------------------
	.section	.nv.info,"",@"SHT_CUDA_INFO"
	.align	4


	//----- nvinfo : EIATTR_REGCOUNT
	.align		4
        /*0000*/ 	.byte	0x04, 0x2f
        /*0002*/ 	.short	(.L_1 - .L_0)
	.align		4
.L_0:
        /*0004*/ 	.word	index@(_Z13get_block_maxPlii)
        /*0008*/ 	.word	0x00000020


	//----- nvinfo : EIATTR_FRAME_SIZE
	.align		4
.L_1:
        /*000c*/ 	.byte	0x04, 0x11
        /*000e*/ 	.short	(.L_3 - .L_2)
	.align		4
.L_2:
        /*0010*/ 	.word	index@(_Z13get_block_maxPlii)
        /*0014*/ 	.word	0x00000000


	//----- nvinfo : EIATTR_MIN_STACK_SIZE
	.align		4
.L_3:
        /*0018*/ 	.byte	0x04, 0x12
        /*001a*/ 	.short	(.L_5 - .L_4)
	.align		4
.L_4:
        /*001c*/ 	.word	index@(_Z13get_block_maxPlii)
        /*0020*/ 	.word	0x00000000
.L_5:


//--------------------- .nv.compat                --------------------------
	.section	.nv.compat,"",@"SHT_CUDA_COMPAT_INFO"
	.align	4
        /*0000*/ 	.byte	0x02, 0x09, 0x00, 0x00, 0x02, 0x02, 0x01, 0x00, 0x02, 0x05, 0x05, 0x00, 0x03, 0x07, 0x01, 0x01
        /*0010*/ 	.byte	0x02, 0x03, 0x00, 0x00, 0x02, 0x06, 0x01, 0x00, 0x04, 0x0b, 0x08, 0x00, 0x09, 0x00, 0x00, 0x00
        /*0020*/ 	.byte	0x00, 0x00, 0x00, 0x00


//--------------------- .nv.info._Z13get_block_maxPlii --------------------------
	.section	.nv.info._Z13get_block_maxPlii,"",@"SHT_CUDA_INFO"
	.sectionflags	@""
	.align	4


	//----- nvinfo : EIATTR_CUDA_API_VERSION
	.align		4
        /*0000*/ 	.byte	0x04, 0x37
        /*0002*/ 	.short	(.L_7 - .L_6)
.L_6:
        /*0004*/ 	.word	0x00000082


	//----- nvinfo : EIATTR_KPARAM_INFO
	.align		4
.L_7:
        /*0008*/ 	.byte	0x04, 0x17
        /*000a*/ 	.short	(.L_9 - .L_8)
.L_8:
        /*000c*/ 	.word	0x00000000
        /*0010*/ 	.short	0x0002
        /*0012*/ 	.short	0x000c
        /*0014*/ 	.byte	0x00, 0xf0, 0x11, 0x00


	//----- nvinfo : EIATTR_KPARAM_INFO
	.align		4
.L_9:
        /*0018*/ 	.byte	0x04, 0x17
        /*001a*/ 	.short	(.L_11 - .L_10)
.L_10:
        /*001c*/ 	.word	0x00000000
        /*0020*/ 	.short	0x0001
        /*0022*/ 	.short	0x0008
        /*0024*/ 	.byte	0x00, 0xf0, 0x11, 0x00


	//----- nvinfo : EIATTR_KPARAM_INFO
	.align		4
.L_11:
        /*0028*/ 	.byte	0x04, 0x17
        /*002a*/ 	.short	(.L_13 - .L_12)
.L_12:
        /*002c*/ 	.word	0x00000000
        /*0030*/ 	.short	0x0000
        /*0032*/ 	.short	0x0000
        /*0034*/ 	.byte	0x00, 0xf5, 0x21, 0x00


	//----- nvinfo : EIATTR_SPARSE_MMA_MASK
	.align		4
.L_13:
        /*0038*/ 	.byte	0x03, 0x50
        /*003a*/ 	.short	0x0000


	//----- nvinfo : EIATTR_MAXREG_COUNT
	.align		4
        /*003c*/ 	.byte	0x03, 0x1b
        /*003e*/ 	.short	0x00ff


	//----- nvinfo : EIATTR_NUM_BARRIERS
	.align		4
        /*0040*/ 	.byte	0x02, 0x4c
        /*0042*/ 	.byte	0x01
	.zero		1


	//----- nvinfo : EIATTR_MERCURY_ISA_VERSION
	.align		4
        /*0044*/ 	.byte	0x03, 0x5f
        /*0046*/ 	.short	0x0101


	//----- nvinfo : EIATTR_VRC_CTA_INIT_COUNT
	.align		4
        /*0048*/ 	.byte	0x02, 0x4a
	.zero		1
	.zero		1


	//----- nvinfo : EIATTR_EXIT_INSTR_OFFSETS
	.align		4
        /*004c*/ 	.byte	0x04, 0x1c
        /*004e*/ 	.short	(.L_15 - .L_14)


	//   ....[0]....
.L_14:
        /*0050*/ 	.word	0x00001060


	//   ....[1]....
        /*0054*/ 	.word	0x00001500


	//----- nvinfo : EIATTR_CRS_STACK_SIZE
	.align		4
.L_15:
        /*0058*/ 	.byte	0x04, 0x1e
        /*005a*/ 	.short	(.L_17 - .L_16)
.L_16:
        /*005c*/ 	.word	0x00000000


	//----- nvinfo : EIATTR_CBANK_PARAM_SIZE
	.align		4
.L_17:
        /*0060*/ 	.byte	0x03, 0x19
        /*0062*/ 	.short	0x0010


	//----- nvinfo : EIATTR_PARAM_CBANK
	.align		4
        /*0064*/ 	.byte	0x04, 0x0a
        /*0066*/ 	.short	(.L_19 - .L_18)
	.align		4
.L_18:
        /*0068*/ 	.word	index@(.nv.constant0._Z13get_block_maxPlii)
        /*006c*/ 	.short	0x0380
        /*006e*/ 	.short	0x0010


	//----- nvinfo : EIATTR_SW_WAR
	.align		4
.L_19:
        /*0070*/ 	.byte	0x04, 0x36
        /*0072*/ 	.short	(.L_21 - .L_20)
.L_20:
        /*0074*/ 	.word	0x00000008
.L_21:


//--------------------- .nv.callgraph             --------------------------
	.section	.nv.callgraph,"",@"SHT_CUDA_CALLGRAPH"
	.align	4
	.sectionentsize	8
	.align		4
        /*0000*/ 	.word	0x00000000
	.align		4
        /*0004*/ 	.word	0xffffffff
	.align		4
        /*0008*/ 	.word	0x00000000
	.align		4
        /*000c*/ 	.word	0xfffffffe
	.align		4
        /*0010*/ 	.word	0x00000000
	.align		4
        /*0014*/ 	.word	0xfffffffd
	.align		4
        /*0018*/ 	.word	0x00000000
	.align		4
        /*001c*/ 	.word	0xfffffffc


//--------------------- .text._Z13get_block_maxPlii --------------------------
	.section	.text._Z13get_block_maxPlii,"ax",@progbits
	.align	128
        .global         _Z13get_block_maxPlii
        .type           _Z13get_block_maxPlii,@function
        .size           _Z13get_block_maxPlii,(.L_x_25 - _Z13get_block_maxPlii)
        .other          _Z13get_block_maxPlii,@"STO_CUDA_ENTRY STV_DEFAULT"
_Z13get_block_maxPlii:
.text._Z13get_block_maxPlii:
[----:B------:R-:W-:Y:S01]  /*0000*/  LDC R1, c[0x0][0x37c] ;  /* 0x0000df00ff017b82 */ /* 0x000fe20000000800 */
[----:B------:R-:W0:Y:S07]  /*0010*/  S2R R0, SR_TID.X ;  /* 0x0000000000007919 */ /* 0x000e2e0000002100 */
[----:B------:R-:W1:Y:S01]  /*0020*/  LDC.64 R6, c[0x0][0x388] ;  /* 0x0000e200ff067b82 */ /* 0x000e620000000a00 */
[----:B------:R-:W0:Y:S01]  /*0030*/  LDCU UR6, c[0x0][0x360] ;  /* 0x00006c00ff0677ac */ /* 0x000e220008000800 */
[----:B------:R-:W-:Y:S01]  /*0040*/  BSSY.RECONVERGENT B3, `(.L_x_0) ;  /* 0x00000e5000037945 */ /* 0x000fe20003800200 */
[----:B------:R-:W0:Y:S01]  /*0050*/  S2R R3, SR_CTAID.X ;  /* 0x0000000000037919 */ /* 0x000e220000002500 */
[----:B------:R-:W2:Y:S01]  /*0060*/  LDCU.64 UR8, c[0x0][0x358] ;  /* 0x00006b00ff0877ac */ /* 0x000ea20008000a00 */
[----:B0-----:R-:W-:-:S04]  /*0070*/  IMAD R2, R3, UR6, R0 ;  /* 0x0000000603027c24 */ /* 0x001fc8000f8e0200 */
[----:B-1----:R-:W-:-:S04]  /*0080*/  IMAD R2, R2, R7, RZ ;  /* 0x0000000702027224 */ /* 0x002fc800078e02ff */
[C---:B------:R-:W-:Y:S01]  /*0090*/  IMAD.IADD R5, R2.reuse, 0x1, R7 ;  /* 0x0000000102057824 */ /* 0x040fe200078e0207 */
[----:B------:R-:W-:-:S04]  /*00a0*/  ISETP.GE.AND P0, PT, R2, R6, PT ;  /* 0x000000060200720c */ /* 0x000fc80003f06270 */
[----:B------:R-:W-:Y:S01]  /*00b0*/  ISETP.GE.U32.OR P0, PT, R2, R5, P0 ;  /* 0x000000050200720c */ /* 0x000fe20000706470 */
[----:B------:R-:W-:-:S12]  /*00c0*/  IMAD.MOV.U32 R5, RZ, RZ, RZ ;  /* 0x000000ffff057224 */ /* 0x000fd800078e00ff */
[----:B--2---:R-:W-:Y:S05]  /*00d0*/  @P0 BRA `(.L_x_1) ;  /* 0x0000000c006c0947 */ /* 0x004fea0003800000 */
[----:B------:R-:W-:Y:S01]  /*00e0*/  VIADD R4, R7, 0xffffffff ;  /* 0xffffffff07047836 */ /* 0x000fe20000000000 */
[----:B------:R-:W-:Y:S01]  /*00f0*/  LOP3.LUT R7, RZ, R2, RZ, 0x33, !PT ;  /* 0x00000002ff077212 */ /* 0x000fe200078e33ff */
[----:B------:R-:W-:Y:S01]  /*0100*/  BSSY.RECONVERGENT B2, `(.L_x_2) ;  /* 0x00000c7000027945 */ /* 0x000fe20003800200 */
[----:B------:R-:W-:Y:S02]  /*0110*/  IMAD.MOV.U32 R27, RZ, RZ, RZ ;  /* 0x000000ffff1b7224 */ /* 0x000fe400078e00ff */
[----:B------:R-:W-:-:S04]  /*0120*/  VIADDMNMX.U32 R4, R7, R6, R4, PT ;  /* 0x0000000607047246 */ /* 0x000fc80003800004 */
[C---:B------:R-:W-:Y:S01]  /*0130*/  ISETP.GE.U32.AND P0, PT, R4.reuse, 0x3, PT ;  /* 0x000000030400780c */ /* 0x040fe20003f06070 */
[----:B------:R-:W-:-:S05]  /*0140*/  VIADD R6, R4, 0x1 ;  /* 0x0000000104067836 */ /* 0x000fca0000000000 */
[----:B------:R-:W-:-:S07]  /*0150*/  LOP3.LUT R4, R6, 0x3, RZ, 0xc0, !PT ;  /* 0x0000000306047812 */ /* 0x000fce00078ec0ff */
[----:B------:R-:W-:Y:S05]  /*0160*/  @!P0 BRA `(.L_x_3) ;  /* 0x0000000c00008947 */ /* 0x000fea0003800000 */
[----:B------:R-:W0:Y:S01]  /*0170*/  LDCU.64 UR4, c[0x0][0x380] ;  /* 0x00007000ff0477ac */ /* 0x000e220008000a00 */
[----:B------:R-:W-:Y:S01]  /*0180*/  LOP3.LUT R5, R6, 0xfffffffc, RZ, 0xc0, !PT ;  /* 0xfffffffc06057812 */ /* 0x000fe200078ec0ff */
[----:B------:R-:W-:Y:S04]  /*0190*/  BSSY.RECONVERGENT B1, `(.L_x_4) ;  /* 0x00000bc000017945 */ /* 0x000fe80003800200 */
[----:B------:R-:W-:Y:S01]  /*01a0*/  BSSY.RELIABLE B0, `(.L_x_5) ;  /* 0x00000a1000007945 */ /* 0x000fe20003800100 */
[----:B------:R-:W-:Y:S02]  /*01b0*/  IMAD.MOV.U32 R27, RZ, RZ, RZ ;  /* 0x000000ffff1b7224 */ /* 0x000fe400078e00ff */
[----:B------:R-:W-:-:S05]  /*01c0*/  IMAD.MOV R5, RZ, RZ, -R5 ;  /* 0x000000ffff057224 */ /* 0x000fca00078e0a05 */
[----:B------:R-:W-:Y:S01]  /*01d0*/  ISETP.GE.AND P0, PT, R5, RZ, PT ;  /* 0x000000ff0500720c */ /* 0x000fe20003f06270 */
[----:B0-----:R-:W-:-:S04]  /*01e0*/  UIADD3 UR4, UP0, UPT, UR4, 0x10, URZ ;  /* 0x0000001004047890 */ /* 0x001fc8000ff1e0ff */
[----:B------:R-:W-:Y:S02]  /*01f0*/  UIADD3.X UR5, UPT, UPT, URZ, UR5, URZ, UP0, !UPT ;  /* 0x00000005ff057290 */ /* 0x000fe400087fe4ff */
[----:B------:R-:W-:-:S04]  /*0200*/  IMAD.U32 R6, RZ, RZ, UR4 ;  /* 0x00000004ff067e24 */ /* 0x000fc8000f8e00ff */
[----:B------:R-:W-:Y:S02]  /*0210*/  IMAD.U32 R7, RZ, RZ, UR5 ;  /* 0x00000005ff077e24 */ /* 0x000fe4000f8e00ff */
[----:B------:R-:W-:Y:S05]  /*0220*/  @P0 BRA `(.L_x_6) ;  /* 0x0000000800600947 */ /* 0x000fea0003800000 */
[----:B------:R-:W-:Y:S01]  /*0230*/  IMAD.MOV R8, RZ, RZ, -R5 ;  /* 0x000000ffff087224 */ /* 0x000fe200078e0a05 */
[----:B------:R-:W-:Y:S01]  /*0240*/  BSSY.RECONVERGENT B4, `(.L_x_7) ;  /* 0x0000060000047945 */ /* 0x000fe20003800200 */
[----:B------:R-:W-:-:S03]  /*0250*/  PLOP3.LUT P0, PT, PT, PT, PT, 0x80, 0x8 ;  /* 0x000000000008781c */ /* 0x000fc60003f0f070 */
[----:B------:R-:W-:-:S13]  /*0260*/  ISETP.GT.AND P1, PT, R8, 0xc, PT ;  /* 0x0000000c0800780c */ /* 0x000fda0003f24270 */
[----:B------:R-:W-:Y:S05]  /*0270*/  @!P1 BRA `(.L_x_8) ;  /* 0x0000000400709947 */ /* 0x000fea0003800000 */
[----:B------:R-:W-:-:S13]  /*0280*/  PLOP3.LUT P0, PT, PT, PT, PT, 0x8, 0x80 ;  /* 0x000000000080781c */ /* 0x000fda0003f0e170 */
.L_x_9:
[----:B------:R-:W-:-:S05]  /*0290*/  IMAD.WIDE R28, R2, 0x8, R6 ;  /* 0x00000008021c7825 */ /* 0x000fca00078e0206 */
[----:B------:R-:W2:Y:S04]  /*02a0*/  LDG.E.64 R20, desc[UR8][R28.64+-0x10] ;  /* 0xfffff0081c147981 */ /* 0x000ea8000c1e1b00 */
[----:B------:R-:W3:Y:S04]  /*02b0*/  LDG.E.64 R18, desc[UR8][R28.64+-0x8] ;  /* 0xfffff8081c127981 */ /* 0x000ee8000c1e1b00 */
[----:B------:R-:W4:Y:S01]  /*02c0*/  LDG.E.64 R16, desc[UR8][R28.64] ;  /* 0x000000081c107981 */ /* 0x000f22000c1e1b00 */
[----:B------:R-:W-:-:S03]  /*02d0*/  VIADD R25, R2, 0x4 ;  /* 0x0000000402197836 */ /* 0x000fc60000000000 */
[----:B------:R-:W5:Y:S01]  /*02e0*/  LDG.E.64 R14, desc[UR8][R28.64+0x8] ;  /* 0x000008081c0e7981 */ /* 0x000f62000c1e1b00 */
[----:B------:R-:W-:-:S05]  /*02f0*/  IMAD.WIDE R24, R25, 0x8, R6 ;  /* 0x0000000819187825 */ /* 0x000fca00078e0206 */
[----:B------:R-:W5:Y:S04]  /*0300*/  LDG.E.64 R12, desc[UR8][R24.64+-0x10] ;  /* 0xfffff008180c7981 */ /* 0x000f68000c1e1b00 */
[----:B------:R-:W5:Y:S04]  /*0310*/  LDG.E.64 R10, desc[UR8][R24.64+-0x8] ;  /* 0xfffff808180a7981 */ /* 0x000f68000c1e1b00 */
[----:B------:R-:W5:Y:S04]  /*0320*/  LDG.E.64 R8, desc[UR8][R24.64] ;  /* 0x0000000818087981 */ /* 0x000f68000c1e1b00 */
[----:B------:R0:W5:Y:S01]  /*0330*/  LDG.E.64 R22, desc[UR8][R24.64+0x8] ;  /* 0x0000080818167981 */ /* 0x000162000c1e1b00 */
[----:B------:R-:W-:Y:S01]  /*0340*/  SHF.R.S32.HI R26, RZ, 0x1f, R27 ;  /* 0x0000001fff1a7819 */ /* 0x000fe2000001141b */
[----:B0-----:R-:W-:-:S04]  /*0350*/  VIADD R25, R2, 0xc ;  /* 0x0000000c02197836 */ /* 0x001fc80000000000 */
[----:B------:R-:W-:Y:S01]  /*0360*/  IMAD.WIDE R24, R25, 0x8, R6 ;  /* 0x0000000819187825 */ /* 0x000fe200078e0206 */
[----:B--2---:R-:W-:-:S04]  /*0370*/  ISETP.GT.U32.AND P1, PT, R20, R27, PT ;  /* 0x0000001b1400720c */ /* 0x004fc80003f24070 */
[----:B------:R-:W-:-:S04]  /*0380*/  ISETP.GT.AND.EX P1, PT, R21, R26, PT, P1 ;  /* 0x0000001a1500720c */ /* 0x000fc80003f24310 */
[----:B------:R-:W-:Y:S01]  /*0390*/  SEL R20, R20, R27, P1 ;  /* 0x0000001b14147207 */ /* 0x000fe20000800000 */
[----:B------:R-:W-:-:S03]  /*03a0*/  VIADD R27, R2, 0x8 ;  /* 0x00000008021b7836 */ /* 0x000fc60000000000 */
[----:B------:R-:W-:Y:S01]  /*03b0*/  SHF.R.S32.HI R21, RZ, 0x1f, R20 ;  /* 0x0000001fff157819 */ /* 0x000fe20000011414 */
[----:B------:R-:W-:Y:S01]  /*03c0*/  IMAD.WIDE R26, R27, 0x8, R6 ;  /* 0x000000081b1a7825 */ /* 0x000fe200078e0206 */
[----:B---3--:R-:W-:-:S04]  /*03d0*/  ISETP.GT.U32.AND P1, PT, R18, R20, PT ;  /* 0x000000141200720c */ /* 0x008fc80003f24070 */
[----:B------:R-:W-:-:S04]  /*03e0*/  ISETP.GT.AND.EX P1, PT, R19, R21, PT, P1 ;  /* 0x000000151300720c */ /* 0x000fc80003f24310 */
[----:B------:R-:W-:Y:S02]  /*03f0*/  SEL R29, R18, R20, P1 ;  /* 0x00000014121d7207 */ /* 0x000fe40000800000 */
[----:B------:R-:W2:Y:S02]  /*0400*/  LDG.E.64 R20, desc[UR8][R26.64+-0x10] ;  /* 0xfffff0081a147981 */ /* 0x000ea4000c1e1b00 */
[----:B----4-:R-:W-:Y:S02]  /*0410*/  ISETP.GT.U32.AND P1, PT, R16, R29, PT ;  /* 0x0000001d1000720c */ /* 0x010fe40003f24070 */
[----:B------:R-:W-:-:S04]  /*0420*/  SHF.R.S32.HI R19, RZ, 0x1f, R29 ;  /* 0x0000001fff137819 */ /* 0x000fc8000001141d */
[----:B------:R-:W-:Y:S02]  /*0430*/  ISETP.GT.AND.EX P1, PT, R17, R19, PT, P1 ;  /* 0x000000131100720c */ /* 0x000fe40003f24310 */
[----:B------:R-:W3:Y:S02]  /*0440*/  LDG.E.64 R18, desc[UR8][R26.64+-0x8] ;  /* 0xfffff8081a127981 */ /* 0x000ee4000c1e1b00 */
[----:B------:R-:W-:-:S04]  /*0450*/  SEL R29, R16, R29, P1 ;  /* 0x0000001d101d7207 */ /* 0x000fc80000800000 */
[----:B-----5:R-:W-:Y:S02]  /*0460*/  ISETP.GT.U32.AND P1, PT, R14, R29, PT ;  /* 0x0000001d0e00720c */ /* 0x020fe40003f24070 */
[----:B------:R-:W-:-:S04]  /*0470*/  SHF.R.S32.HI R17, RZ, 0x1f, R29 ;  /* 0x0000001fff117819 */ /* 0x000fc8000001141d */
[----:B------:R-:W-:Y:S02]  /*0480*/  ISETP.GT.AND.EX P1, PT, R15, R17, PT, P1 ;  /* 0x000000110f00720c */ /* 0x000fe40003f24310 */
[----:B------:R-:W4:Y:S02]  /*0490*/  LDG.E.64 R16, desc[UR8][R26.64] ;  /* 0x000000081a107981 */ /* 0x000f24000c1e1b00 */
[----:B------:R-:W-:-:S04]  /*04a0*/  SEL R29, R14, R29, P1 ;  /* 0x0000001d0e1d7207 */ /* 0x000fc80000800000 */
[----:B------:R-:W-:Y:S02]  /*04b0*/  ISETP.GT.U32.AND P1, PT, R12, R29, PT ;  /* 0x0000001d0c00720c */ /* 0x000fe40003f24070 */
[----:B------:R-:W-:-:S04]  /*04c0*/  SHF.R.S32.HI R15, RZ, 0x1f, R29 ;  /* 0x0000001fff0f7819 */ /* 0x000fc8000001141d */
[----:B------:R-:W-:Y:S02]  /*04d0*/  ISETP.GT.AND.EX P1, PT, R13, R15, PT, P1 ;  /* 0x0000000f0d00720c */ /* 0x000fe40003f24310 */
[----:B------:R-:W5:Y:S02]  /*04e0*/  LDG.E.64 R14, desc[UR8][R26.64+0x8] ;  /* 0x000008081a0e7981 */ /* 0x000f64000c1e1b00 */
[----:B------:R-:W-:-:S04]  /*04f0*/  SEL R29, R12, R29, P1 ;  /* 0x0000001d0c1d7207 */ /* 0x000fc80000800000 */
[----:B------:R-:W-:Y:S02]  /*0500*/  SHF.R.S32.HI R13, RZ, 0x1f, R29 ;  /* 0x0000001fff0d7819 */ /* 0x000fe4000001141d */
[C---:B------:R-:W-:Y:S01]  /*0510*/  ISETP.GT.U32.AND P1, PT, R10.reuse, R29, PT ;  /* 0x0000001d0a00720c */ /* 0x040fe20003f24070 */
[----:B------:R-:W5:Y:S03]  /*0520*/  LDG.E.64 R26, desc[UR8][R24.64+0x8] ;  /* 0x00000808181a7981 */ /* 0x000f66000c1e1b00 */
[----:B------:R-:W-:Y:S02]  /*0530*/  ISETP.GT.AND.EX P1, PT, R11, R13, PT, P1 ;  /* 0x0000000d0b00720c */ /* 0x000fe40003f24310 */
[----:B------:R-:W5:Y:S02]  /*0540*/  LDG.E.64 R12, desc[UR8][R24.64+-0x10] ;  /* 0xfffff008180c7981 */ /* 0x000f64000c1e1b00 */
[----:B------:R-:W-:-:S04]  /*0550*/  SEL R29, R10, R29, P1 ;  /* 0x0000001d0a1d7207 */ /* 0x000fc80000800000 */
[----:B------:R-:W-:Y:S02]  /*0560*/  ISETP.GT.U32.AND P1, PT, R8, R29, PT ;  /* 0x0000001d0800720c */ /* 0x000fe40003f24070 */
[----:B------:R-:W-:-:S04]  /*0570*/  SHF.R.S32.HI R11, RZ, 0x1f, R29 ;  /* 0x0000001fff0b7819 */ /* 0x000fc8000001141d */
[----:B------:R-:W-:Y:S02]  /*0580*/  ISETP.GT.AND.EX P1, PT, R9, R11, PT, P1 ;  /* 0x0000000b0900720c */ /* 0x000fe40003f24310 */
[----:B------:R-:W5:Y:S02]  /*0590*/  LDG.E.64 R10, desc[UR8][R24.64+-0x8] ;  /* 0xfffff808180a7981 */ /* 0x000f64000c1e1b00 */
[----:B------:R-:W-:-:S04]  /*05a0*/  SEL R29, R8, R29, P1 ;  /* 0x0000001d081d7207 */ /* 0x000fc80000800000 */
[----:B------:R-:W-:Y:S02]  /*05b0*/  SHF.R.S32.HI R9, RZ, 0x1f, R29 ;  /* 0x0000001fff097819 */ /* 0x000fe4000001141d */
[----:B------:R-:W-:-:S04]  /*05c0*/  ISETP.GT.U32.AND P1, PT, R22, R29, PT ;  /* 0x0000001d1600720c */ /* 0x000fc80003f24070 */
[----:B------:R-:W-:Y:S02]  /*05d0*/  ISETP.GT.AND.EX P1, PT, R23, R9, PT, P1 ;  /* 0x000000091700720c */ /* 0x000fe40003f24310 */
[----:B------:R-:W5:Y:S02]  /*05e0*/  LDG.E.64 R8, desc[UR8][R24.64] ;  /* 0x0000000818087981 */ /* 0x000f64000c1e1b00 */
[----:B------:R-:W-:-:S04]  /*05f0*/  SEL R29, R22, R29, P1 ;  /* 0x0000001d161d7207 */ /* 0x000fc80000800000 */
[----:B------:R-:W-:Y:S01]  /*0600*/  SHF.R.S32.HI R23, RZ, 0x1f, R29 ;  /* 0x0000001fff177819 */ /* 0x000fe2000001141d */
[----:B------:R-:W-:-:S05]  /*0610*/  VIADD R5, R5, 0x10 ;  /* 0x0000001005057836 */ /* 0x000fca0000000000 */
[----:B------:R-:W-:Y:S01]  /*0620*/  ISETP.GE.AND P2, PT, R5, -0xc, PT ;  /* 0xfffffff40500780c */ /* 0x000fe20003f46270 */
[----:B------:R-:W-:Y:S01]  /*0630*/  VIADD R2, R2, 0x10 ;  /* 0x0000001002027836 */ /* 0x000fe20000000000 */
[----:B--2---:R-:W-:-:S04]  /*0640*/  ISETP.GT.U32.AND P1, PT, R20, R29, PT ;  /* 0x0000001d1400720c */ /* 0x004fc80003f24070 */
[----:B------:R-:W-:-:S04]  /*0650*/  ISETP.GT.AND.EX P1, PT, R21, R23, PT, P1 ;  /* 0x000000171500720c */ /* 0x000fc80003f24310 */
[----:B------:R-:W-:-:S04]  /*0660*/  SEL R23, R20, R29, P1 ;  /* 0x0000001d14177207 */ /* 0x000fc80000800000 */
[----:B------:R-:W-:Y:S02]  /*0670*/  SHF.R.S32.HI R21, RZ, 0x1f, R23 ;  /* 0x0000001fff157819 */ /* 0x000fe40000011417 */
[----:B---3--:R-:W-:-:S04]  /*0680*/  ISETP.GT.U32.AND P1, PT, R18, R23, PT ;  /* 0x000000171200720c */ /* 0x008fc80003f24070 */
[----:B------:R-:W-:-:S04]  /*0690*/  ISETP.GT.AND.EX P1, PT, R19, R21, PT, P1 ;  /* 0x000000151300720c */ /* 0x000fc80003f24310 */
[----:B------:R-:W-:-:S04]  /*06a0*/  SEL R21, R18, R23, P1 ;  /* 0x0000001712157207 */ /* 0x000fc80000800000 */
[----:B------:R-:W-:Y:S02]  /*06b0*/  SHF.R.S32.HI R19, RZ, 0x1f, R21 ;  /* 0x0000001fff137819 */ /* 0x000fe40000011415 */
[----:B----4-:R-:W-:-:S04]  /*06c0*/  ISETP.GT.U32.AND P1, PT, R16, R21, PT ;  /* 0x000000151000720c */ /* 0x010fc80003f24070 */
[----:B------:R-:W-:-:S04]  /*06d0*/  ISETP.GT.AND.EX P1, PT, R17, R19, PT, P1 ;  /* 0x000000131100720c */ /* 0x000fc80003f24310 */
[----:B------:R-:W-:-:S04]  /*06e0*/  SEL R19, R16, R21, P1 ;  /* 0x0000001510137207 */ /* 0x000fc80000800000 */
[----:B------:R-:W-:Y:S02]  /*06f0*/  SHF.R.S32.HI R17, RZ, 0x1f, R19 ;  /* 0x0000001fff117819 */ /* 0x000fe40000011413 */
[----:B-----5:R-:W-:-:S04]  /*0700*/  ISETP.GT.U32.AND P1, PT, R14, R19, PT ;  /* 0x000000130e00720c */ /* 0x020fc80003f24070 */
[----:B------:R-:W-:-:S04]  /*0710*/  ISETP.GT.AND.EX P1, PT, R15, R17, PT, P1 ;  /* 0x000000110f00720c */ /* 0x000fc80003f24310 */
[----:B------:R-:W-:-:S04]  /*0720*/  SEL R17, R14, R19, P1 ;  /* 0x000000130e117207 */ /* 0x000fc80000800000 */
[----:B------:R-:W-:Y:S02]  /*0730*/  SHF.R.S32.HI R15, RZ, 0x1f, R17 ;  /* 0x0000001fff0f7819 */ /* 0x000fe40000011411 */
[----:B------:R-:W-:-:S04]  /*0740*/  ISETP.GT.U32.AND P1, PT, R12, R17, PT ;  /* 0x000000110c00720c */ /* 0x000fc80003f24070 */
        /* <DEDUP_REMOVED lines=13> */
[----:B------:R-:W-:Y:S01]  /*0820*/  SEL R27, R26, R11, P1 ;  /* 0x0000000b1a1b7207 */ /* 0x000fe20000800000 */
[----:B------:R-:W-:Y:S08]  /*0830*/  @!P2 BRA `(.L_x_9) ;  /* 0xfffffff80094a947 */ /* 0x000ff0000383ffff */
.L_x_8:
[----:B------:R-:W-:Y:S05]  /*0840*/  BSYNC.RECONVERGENT B4 ;  /* 0x0000000000047941 */ /* 0x000fea0003800200 */
.L_x_7:
[----:B------:R-:W-:Y:S01]  /*0850*/  IMAD.MOV R8, RZ, RZ, -R5 ;  /* 0x000000ffff087224 */ /* 0x000fe200078e0a05 */
[----:B------:R-:W-:Y:S04]  /*0860*/  BSSY.RECONVERGENT B4, `(.L_x_10) ;  /* 0x0000031000047945 */ /* 0x000fe80003800200 */
[----:B------:R-:W-:-:S13]  /*0870*/  ISETP.GT.AND P1, PT, R8, 0x4, PT ;  /* 0x000000040800780c */ /* 0x000fda0003f24270 */
[----:B------:R-:W-:Y:S05]  /*0880*/  @!P1 BRA `(.L_x_11) ;  /* 0x0000000000b89947 */ /* 0x000fea0003800000 */
        /* <DEDUP_REMOVED lines=10> */
[----:B------:R-:W5:Y:S01]  /*0930*/  LDG.E.64 R24, desc[UR8][R22.64+0x8] ;  /* 0x0000080816187981 */ /* 0x000f62000c1e1b00 */
[----:B------:R-:W-:Y:S01]  /*0940*/  SHF.R.S32.HI R26, RZ, 0x1f, R27 ;  /* 0x0000001fff1a7819 */ /* 0x000fe2000001141b */
[----:B------:R-:W-:-:S02]  /*0950*/  VIADD R5, R5, 0x8 ;  /* 0x0000000805057836 */ /* 0x000fc40000000000 */
        /* <DEDUP_REMOVED lines=27> */
[----:B------:R-:W-:Y:S02]  /*0b10*/  SEL R27, R8, R27, P0 ;  /* 0x0000001b081b7207 */ /* 0x000fe40000000000 */
[----:B------:R-:W-:Y:S02]  /*0b20*/  PLOP3.LUT P0, PT, PT, PT, PT, 0x8, 0x80 ;  /* 0x000000000080781c */ /* 0x000fe40003f0e170 */
[----:B------:R-:W-:Y:S02]  /*0b30*/  SHF.R.S32.HI R9, RZ, 0x1f, R27 ;  /* 0x0000001fff097819 */ /* 0x000fe4000001141b */
[----:B------:R-:W-:-:S04]  /*0b40*/  ISETP.GT.U32.AND P1, PT, R24, R27, PT ;  /* 0x0000001b1800720c */ /* 0x000fc80003f24070 */
[----:B------:R-:W-:-:S04]  /*0b50*/  ISETP.GT.AND.EX P1, PT, R25, R9, PT, P1 ;  /* 0x000000091900720c */ /* 0x000fc80003f24310 */
[----:B------:R-:W-:-:S09]  /*0b60*/  SEL R27, R24, R27, P1 ;  /* 0x0000001b181b7207 */ /* 0x000fd20000800000 */
.L_x_11:
[----:B------:R-:W-:Y:S05]  /*0b70*/  BSYNC.RECONVERGENT B4 ;  /* 0x0000000000047941 */ /* 0x000fea0003800200 */
.L_x_10:
[----:B------:R-:W-:-:S13]  /*0b80*/  ISETP.NE.OR P0, PT, R5, RZ, P0 ;  /* 0x000000ff0500720c */ /* 0x000fda0000705670 */
[----:B------:R-:W-:Y:S05]  /*0b90*/  @!P0 BREAK.RELIABLE B0 ;  /* 0x0000000000008942 */ /* 0x000fea0003800100 */
[----:B------:R-:W-:Y:S05]  /*0ba0*/  @!P0 BRA `(.L_x_12) ;  /* 0x0000000000688947 */ /* 0x000fea0003800000 */
.L_x_6:
[----:B------:R-:W-:Y:S05]  /*0bb0*/  BSYNC.RELIABLE B0 ;  /* 0x0000000000007941 */ /* 0x000fea0003800100 */
.L_x_5:
[----:B------:R-:W-:-:S05]  /*0bc0*/  IMAD.WIDE R16, R2, 0x8, R6 ;  /* 0x0000000802107825 */ /* 0x000fca00078e0206 */
[----:B------:R-:W2:Y:S04]  /*0bd0*/  LDG.E.64 R14, desc[UR8][R16.64+-0x10] ;  /* 0xfffff008100e7981 */ /* 0x000ea8000c1e1b00 */
[----:B------:R-:W3:Y:S04]  /*0be0*/  LDG.E.64 R12, desc[UR8][R16.64+-0x8] ;  /* 0xfffff808100c7981 */ /* 0x000ee8000c1e1b00 */
[----:B------:R-:W4:Y:S04]  /*0bf0*/  LDG.E.64 R10, desc[UR8][R16.64] ;  /* 0x00000008100a7981 */ /* 0x000f28000c1e1b00 */
[----:B------:R-:W5:Y:S01]  /*0c00*/  LDG.E.64 R8, desc[UR8][R16.64+0x8] ;  /* 0x0000080810087981 */ /* 0x000f62000c1e1b00 */
[----:B------:R-:W-:Y:S01]  /*0c10*/  SHF.R.S32.HI R19, RZ, 0x1f, R27 ;  /* 0x0000001fff137819 */ /* 0x000fe2000001141b */
[----:B------:R-:W-:-:S02]  /*0c20*/  VIADD R5, R5, 0x4 ;  /* 0x0000000405057836 */ /* 0x000fc40000000000 */
[----:B------:R-:W-:-:S03]  /*0c30*/  VIADD R2, R2, 0x4 ;  /* 0x0000000402027836 */ /* 0x000fc60000000000 */
[----:B------:R-:W-:Y:S02]  /*0c40*/  ISETP.NE.AND P1, PT, R5, RZ, PT ;  /* 0x000000ff0500720c */ /* 0x000fe40003f25270 */
        /* <DEDUP_REMOVED lines=14> */
[----:B------:R-:W-:Y:S01]  /*0d30*/  SEL R27, R8, R27, P0 ;  /* 0x0000001b081b7207 */ /* 0x000fe20000000000 */
[----:B------:R-:W-:Y:S08]  /*0d40*/  @P1 BRA `(.L_x_5) ;  /* 0xfffffffc009c1947 */ /* 0x000ff0000383ffff */
.L_x_12:
[----:B------:R-:W-:Y:S05]  /*0d50*/  BSYNC.RECONVERGENT B1 ;  /* 0x0000000000017941 */ /* 0x000fea0003800200 */
.L_x_4:
[----:B------:R-:W-:-:S07]  /*0d60*/  IMAD.MOV.U32 R5, RZ, RZ, R27 ;  /* 0x000000ffff057224 */ /* 0x000fce00078e001b */
.L_x_3:
[----:B------:R-:W-:Y:S05]  /*0d70*/  BSYNC.RECONVERGENT B2 ;  /* 0x0000000000027941 */ /* 0x000fea0003800200 */
.L_x_2:
[----:B------:R-:W-:-:S13]  /*0d80*/  ISETP.NE.AND P0, PT, R4, RZ, PT ;  /* 0x000000ff0400720c */ /* 0x000fda0003f05270 */
[----:B------:R-:W-:Y:S05]  /*0d90*/  @!P0 BRA `(.L_x_1) ;  /* 0x00000000003c8947 */ /* 0x000fea0003800000 */
[----:B------:R-:W0:Y:S01]  /*0da0*/  LDC.64 R6, c[0x0][0x380] ;  /* 0x0000e000ff067b82 */ /* 0x000e220000000a00 */
[----:B------:R-:W-:Y:S01]  /*0db0*/  BSSY.RECONVERGENT B0, `(.L_x_13) ;  /* 0x000000c000007945 */ /* 0x000fe20003800200 */
[----:B------:R-:W-:-:S07]  /*0dc0*/  IMAD.MOV R8, RZ, RZ, -R4 ;  /* 0x000000ffff087224 */ /* 0x000fce00078e0a04 */
.L_x_14:
[----:B0-----:R-:W-:-:S06]  /*0dd0*/  IMAD.WIDE R4, R2, 0x8, R6 ;  /* 0x0000000802047825 */ /* 0x001fcc00078e0206 */
[----:B------:R-:W2:Y:S01]  /*0de0*/  LDG.E.64 R4, desc[UR8][R4.64] ;  /* 0x0000000804047981 */ /* 0x000ea2000c1e1b00 */
[----:B------:R-:W-:Y:S01]  /*0df0*/  VIADD R8, R8, 0x1 ;  /* 0x0000000108087836 */ /* 0x000fe20000000000 */
[----:B------:R-:W-:Y:S01]  /*0e00*/  SHF.R.S32.HI R9, RZ, 0x1f, R27 ;  /* 0x0000001fff097819 */ /* 0x000fe2000001141b */
[----:B------:R-:W-:-:S03]  /*0e10*/  VIADD R2, R2, 0x1 ;  /* 0x0000000102027836 */ /* 0x000fc60000000000 */
[----:B------:R-:W-:Y:S02]  /*0e20*/  ISETP.NE.AND P1, PT, R8, RZ, PT ;  /* 0x000000ff0800720c */ /* 0x000fe40003f25270 */
[----:B--2---:R-:W-:-:S04]  /*0e30*/  ISETP.GT.U32.AND P0, PT, R4, R27, PT ;  /* 0x0000001b0400720c */ /* 0x004fc80003f04070 */
[----:B------:R-:W-:-:S04]  /*0e40*/  ISETP.GT.AND.EX P0, PT, R5, R9, PT, P0 ;  /* 0x000000090500720c */ /* 0x000fc80003f04300 */
[----:B------:R-:W-:-:S03]  /*0e50*/  SEL R27, R4, R27, P0 ;  /* 0x0000001b041b7207 */ /* 0x000fc60000000000 */
[----:B------:R-:W-:Y:S06]  /*0e60*/  @P1 BRA `(.L_x_14) ;  /* 0xfffffffc00d81947 */ /* 0x000fec000383ffff */
[----:B------:R-:W-:Y:S05]  /*0e70*/  BSYNC.RECONVERGENT B0 ;  /* 0x0000000000007941 */ /* 0x000fea0003800200 */
.L_x_13:
[----:B------:R-:W-:-:S07]  /*0e80*/  IMAD.MOV.U32 R5, RZ, RZ, R27 ;  /* 0x000000ffff057224 */ /* 0x000fce00078e001b */
.L_x_1:
[----:B------:R-:W-:Y:S05]  /*0e90*/  BSYNC.RECONVERGENT B3 ;  /* 0x0000000000037941 */ /* 0x000fea0003800200 */
.L_x_0:
[----:B------:R-:W-:Y:S05]  /*0ea0*/  WARPSYNC.ALL ;  /* 0x0000000000007948 */ /* 0x000fea0003800000 */
[----:B------:R-:W0:Y:S01]  /*0eb0*/  S2UR UR5, SR_CgaCtaId ;  /* 0x00000000000579c3 */ /* 0x000e220000008800 */
[----:B------:R-:W-:Y:S01]  /*0ec0*/  UMOV UR4, 0x400 ;  /* 0x0000040000047882 */ /* 0x000fe20000000000 */
[----:B------:R-:W-:Y:S02]  /*0ed0*/  UISETP.GE.U32.AND UP0, UPT, UR6, 0x40, UPT ;  /* 0x000000400600788c */ /* 0x000fe4000bf06070 */
[----:B0-----:R-:W-:-:S06]  /*0ee0*/  ULEA UR4, UR5, UR4, 0x18 ;  /* 0x0000000405047291 */ /* 0x001fcc000f8ec0ff */
[----:B------:R-:W-:-:S05]  /*0ef0*/  LEA R2, R0, UR4, 0x2 ;  /* 0x0000000400027c11 */ /* 0x000fca000f8e10ff */
[----:B------:R0:W-:Y:S01]  /*0f00*/  STS [R2], R5 ;  /* 0x0000000502007388 */ /* 0x0001e20000000800 */
[----:B------:R-:W-:Y:S06]  /*0f10*/  BAR.SYNC.DEFER_BLOCKING 0x0 ;  /* 0x0000000000007b1d */ /* 0x000fec0000010000 */
[----:B------:R-:W-:Y:S05]  /*0f20*/  BRA.U !UP0, `(.L_x_15) ;  /* 0x0000000108447547 */ /* 0x000fea000b800000 */
[----:B0-----:R-:W-:-:S07]  /*0f30*/  IMAD.U32 R5, RZ, RZ, UR6 ;  /* 0x00000006ff057e24 */ /* 0x001fce000f8e00ff */
.L_x_18:
[--C-:B------:R-:W-:Y:S01]  /*0f40*/  IMAD.MOV.U32 R7, RZ, RZ, R5.reuse ;  /* 0x000000ffff077224 */ /* 0x100fe200078e0005 */
[----:B------:R-:W-:Y:S01]  /*0f50*/  SHF.R.U32.HI R5, RZ, 0x1, R5 ;  /* 0x00000001ff057819 */ /* 0x000fe20000011605 */
[----:B------:R-:W-:Y:S04]  /*0f60*/  BSSY.RECONVERGENT B0, `(.L_x_16) ;  /* 0x000000a000007945 */ /* 0x000fe80003800200 */
[----:B------:R-:W-:-:S05]  /*0f70*/  IMAD.IADD R4, R5, 0x1, R0 ;  /* 0x0000000105047824 */ /* 0x000fca00078e0200 */
[----:B------:R-:W-:-:S04]  /*0f80*/  ISETP.GE.U32.AND P0, PT, R4, UR6, PT ;  /* 0x0000000604007c0c */ /* 0x000fc8000bf06070 */
[----:B------:R-:W-:-:S13]  /*0f90*/  ISETP.GE.U32.OR P0, PT, R0, R5, P0 ;  /* 0x000000050000720c */ /* 0x000fda0000706470 */
[----:B0-----:R-:W-:Y:S05]  /*0fa0*/  @P0 BRA `(.L_x_17) ;  /* 0x0000000000140947 */ /* 0x001fea0003800000 */
[----:B------:R-:W-:Y:S01]  /*0fb0*/  IMAD R4, R5, 0x4, R2 ;  /* 0x0000000405047824 */ /* 0x000fe200078e0202 */
[----:B------:R-:W-:Y:S04]  /*0fc0*/  LDS R6, [R2] ;  /* 0x0000000002067984 */ /* 0x000fe80000000800 */
[----:B------:R-:W0:Y:S02]  /*0fd0*/  LDS R9, [R4] ;  /* 0x0000000004097984 */ /* 0x000e240000000800 */
[----:B0-----:R-:W-:-:S13]  /*0fe0*/  ISETP.GE.AND P0, PT, R6, R9, PT ;  /* 0x000000090600720c */ /* 0x001fda0003f06270 */
[----:B------:R0:W-:Y:S02]  /*0ff0*/  @!P0 STS [R2], R9 ;  /* 0x0000000902008388 */ /* 0x0001e40000000800 */
.L_x_17:
[----:B------:R-:W-:Y:S05]  /*1000*/  BSYNC.RECONVERGENT B0 ;  /* 0x0000000000007941 */ /* 0x000fea0003800200 */
.L_x_16:
[----:B------:R-:W-:Y:S01]  /*1010*/  BAR.SYNC.DEFER_BLOCKING 0x0 ;  /* 0x0000000000007b1d */ /* 0x000fe20000010000 */
[----:B------:R-:W-:-:S13]  /*1020*/  ISETP.GT.U32.AND P0, PT, R7, 0x7f, PT ;  /* 0x0000007f0700780c */ /* 0x000fda0003f04070 */
[----:B------:R-:W-:Y:S05]  /*1030*/  @P0 BRA `(.L_x_18) ;  /* 0xfffffffc00c00947 */ /* 0x000fea000383ffff */
.L_x_15:
[----:B------:R-:W-:Y:S01]  /*1040*/  BAR.SYNC.DEFER_BLOCKING 0x0 ;  /* 0x0000000000007b1d */ /* 0x000fe20000010000 */
[----:B------:R-:W-:-:S13]  /*1050*/  ISETP.NE.AND P0, PT, R0, RZ, PT ;  /* 0x000000ff0000720c */ /* 0x000fda0003f05270 */
[----:B------:R-:W-:Y:S05]  /*1060*/  @P0 EXIT ;  /* 0x000000000000094d */ /* 0x000fea0003800000 */
[----:B0-----:R-:W0:Y:S01]  /*1070*/  LDC R5, c[0x0][0x388] ;  /* 0x0000e200ff057b82 */ /* 0x001e220000000800 */
[----:B------:R-:W-:Y:S01]  /*1080*/  IMAD.MOV.U32 R2, RZ, RZ, RZ ;  /* 0x000000ffff027224 */ /* 0x000fe200078e00ff */
[----:B0-----:R-:W-:-:S13]  /*1090*/  ISETP.GE.AND P0, PT, R5, 0x1, PT ;  /* 0x000000010500780c */ /* 0x001fda0003f06270 */
[----:B------:R-:W-:Y:S05]  /*10a0*/  @!P0 BRA `(.L_x_19) ;  /* 0x0000000000f08947 */ /* 0x000fea0003800000 */
[----:B------:R-:W-:Y:S01]  /*10b0*/  IMAD.MOV.U32 R20, RZ, RZ, -0x1 ;  /* 0xffffffffff147424 */ /* 0x000fe200078e00ff */
[C---:B------:R-:W-:Y:S01]  /*10c0*/  ISETP.GE.U32.AND P0, PT, R5.reuse, 0x10, PT ;  /* 0x000000100500780c */ /* 0x040fe20003f06070 */
[----:B------:R-:W-:Y:S02]  /*10d0*/  IMAD.MOV.U32 R2, RZ, RZ, RZ ;  /* 0x000000ffff027224 */ /* 0x000fe400078e00ff */
[----:B------:R-:W-:Y:S01]  /*10e0*/  IMAD.MOV.U32 R0, RZ, RZ, RZ ;  /* 0x000000ffff007224 */ /* 0x000fe200078e00ff */
[----:B------:R-:W-:-:S05]  /*10f0*/  VIADDMNMX.U32 R20, R5, R20, 0x1f, PT ;  /* 0x0000001f05147446 */ /* 0x000fca0003800014 */
[----:B------:R-:W-:-:S05]  /*1100*/  VIADD R20, R20, 0x1 ;  /* 0x0000000114147836 */ /* 0x000fca0000000000 */
[----:B------:R-:W-:-:S04]  /*1110*/  LOP3.LUT R21, R20, 0xf, RZ, 0xc0, !PT ;  /* 0x0000000f14157812 */ /* 0x000fc800078ec0ff */
[----:B------:R-:W-:Y:S01]  /*1120*/  ISETP.NE.AND P1, PT, R21, RZ, PT ;  /* 0x000000ff1500720c */ /* 0x000fe20003f25270 */
[----:B------:R-:W-:-:S12]  /*1130*/  @!P0 BRA `(.L_x_20) ;  /* 0x0000000000508947 */ /* 0x000fd80003800000 */
[----:B------:R-:W-:Y:S01]  /*1140*/  LOP3.LUT R0, R20, 0x30, RZ, 0xc0, !PT ;  /* 0x0000003014007812 */ /* 0x000fe200078ec0ff */
[----:B------:R-:W-:Y:S01]  /*1150*/  IMAD.MOV.U32 R2, RZ, RZ, RZ ;  /* 0x000000ffff027224 */ /* 0x000fe200078e00ff */
[----:B------:R-:W-:-:S03]  /*1160*/  UIADD3 UR5, UPT, UPT, UR4, 0x20, URZ ;  /* 0x0000002004057890 */ /* 0x000fc6000fffe0ff */
[----:B------:R-:W-:-:S09]  /*1170*/  IMAD.MOV R22, RZ, RZ, -R0 ;  /* 0x000000ffff167224 */ /* 0x000fd200078e0a00 */
.L_x_21:
[----:B------:R-:W0:Y:S01]  /*1180*/  LDS.128 R4, [UR5+-0x20] ;  /* 0xffffe005ff047984 */ /* 0x000e220008000c00 */
[----:B------:R-:W-:-:S03]  /*1190*/  VIADD R22, R22, 0x10 ;  /* 0x0000001016167836 */ /* 0x000fc60000000000 */
[----:B------:R-:W1:Y:S02]  /*11a0*/  LDS.128 R8, [UR5+-0x10] ;  /* 0xfffff005ff087984 */ /* 0x000e640008000c00 */
[----:B------:R-:W-:Y:S02]  /*11b0*/  ISETP.NE.AND P0, PT, R22, RZ, PT ;  /* 0x000000ff1600720c */ /* 0x000fe40003f05270 */
[----:B------:R-:W2:Y:S04]  /*11c0*/  LDS.128 R12, [UR5] ;  /* 0x00000005ff0c7984 */ /* 0x000ea80008000c00 */
[----:B------:R-:W3:Y:S01]  /*11d0*/  LDS.128 R16, [UR5+0x10] ;  /* 0x00001005ff107984 */ /* 0x000ee20008000c00 */
[----:B------:R-:W-:Y:S01]  /*11e0*/  UIADD3 UR5, UPT, UPT, UR5, 0x40, URZ ;  /* 0x0000004005057890 */ /* 0x000fe2000fffe0ff */
[----:B0-----:R-:W-:-:S04]  /*11f0*/  VIMNMX3 R4, R2, R4, R5, !PT ;  /* 0x000000040204720f */ /* 0x001fc80007800105 */
[----:B------:R-:W-:-:S04]  /*1200*/  VIMNMX3 R4, R4, R6, R7, !PT ;  /* 0x000000060404720f */ /* 0x000fc80007800107 */
[----:B-1----:R-:W-:-:S04]  /*1210*/  VIMNMX3 R4, R4, R8, R9, !PT ;  /* 0x000000080404720f */ /* 0x002fc80007800109 */
[----:B------:R-:W-:-:S04]  /*1220*/  VIMNMX3 R4, R4, R10, R11, !PT ;  /* 0x0000000a0404720f */ /* 0x000fc8000780010b */
[----:B--2---:R-:W-:-:S04]  /*1230*/  VIMNMX3 R4, R4, R12, R13, !PT ;  /* 0x0000000c0404720f */ /* 0x004fc8000780010d */
[----:B------:R-:W-:-:S04]  /*1240*/  VIMNMX3 R4, R4, R14, R15, !PT ;  /* 0x0000000e0404720f */ /* 0x000fc8000780010f */
[----:B---3--:R-:W-:-:S04]  /*1250*/  VIMNMX3 R4, R4, R16, R17, !PT ;  /* 0x000000100404720f */ /* 0x008fc80007800111 */
[----:B------:R-:W-:Y:S01]  /*1260*/  VIMNMX3 R2, R4, R18, R19, !PT ;  /* 0x000000120402720f */ /* 0x000fe20007800113 */
[----:B------:R-:W-:Y:S06]  /*1270*/  @P0 BRA `(.L_x_21) ;  /* 0xfffffffc00c00947 */ /* 0x000fec000383ffff */
.L_x_20:
[----:B------:R-:W-:Y:S05]  /*1280*/  @!P1 BRA `(.L_x_19) ;  /* 0x0000000000789947 */ /* 0x000fea0003800000 */
[----:B------:R-:W-:Y:S02]  /*1290*/  ISETP.GE.U32.AND P0, PT, R21, 0x8, PT ;  /* 0x000000081500780c */ /* 0x000fe40003f06070 */
[----:B------:R-:W-:-:S04]  /*12a0*/  LOP3.LUT R13, R20, 0x7, RZ, 0xc0, !PT ;  /* 0x00000007140d7812 */ /* 0x000fc800078ec0ff */
[----:B------:R-:W-:-:S07]  /*12b0*/  ISETP.NE.AND P1, PT, R13, RZ, PT ;  /* 0x000000ff0d00720c */ /* 0x000fce0003f25270 */
[----:B------:R-:W-:Y:S06]  /*12c0*/  @!P0 BRA `(.L_x_22) ;  /* 0x0000000000208947 */ /* 0x000fec0003800000 */
[C---:B------:R-:W-:Y:S01]  /*12d0*/  LEA R12, R0.reuse, UR4, 0x2 ;  /* 0x00000004000c7c11 */ /* 0x040fe2000f8e10ff */
[----:B------:R-:W-:-:S04]  /*12e0*/  VIADD R0, R0, 0x8 ;  /* 0x0000000800007836 */ /* 0x000fc80000000000 */
[----:B------:R-:W0:Y:S04]  /*12f0*/  LDS.128 R4, [R12] ;  /* 0x000000000c047984 */ /* 0x000e280000000c00 */
[----:B------:R-:W1:Y:S01]  /*1300*/  LDS.128 R8, [R12+0x10] ;  /* 0x000010000c087984 */ /* 0x000e620000000c00 */
[----:B0-----:R-:W-:-:S04]  /*1310*/  VIMNMX3 R4, R2, R4, R5, !PT ;  /* 0x000000040204720f */ /* 0x001fc80007800105 */
[----:B------:R-:W-:-:S04]  /*1320*/  VIMNMX3 R4, R4, R6, R7, !PT ;  /* 0x000000060404720f */ /* 0x000fc80007800107 */
[----:B-1----:R-:W-:-:S04]  /*1330*/  VIMNMX3 R4, R4, R8, R9, !PT ;  /* 0x000000080404720f */ /* 0x002fc80007800109 */
[----:B------:R-:W-:-:S07]  /*1340*/  VIMNMX3 R2, R4, R10, R11, !PT ;  /* 0x0000000a0402720f */ /* 0x000fce000780010b */
.L_x_22:
[----:B------:R-:W-:Y:S05]  /*1350*/  @!P1 BRA `(.L_x_19) ;  /* 0x0000000000449947 */ /* 0x000fea0003800000 */
[----:B------:R-:W-:Y:S02]  /*1360*/  ISETP.GE.U32.AND P0, PT, R13, 0x4, PT ;  /* 0x000000040d00780c */ /* 0x000fe40003f06070 */
[----:B------:R-:W-:-:S04]  /*1370*/  LOP3.LUT R20, R20, 0x3, RZ, 0xc0, !PT ;  /* 0x0000000314147812 */ /* 0x000fc800078ec0ff */
[----:B------:R-:W-:-:S07]  /*1380*/  ISETP.NE.AND P1, PT, R20, RZ, PT ;  /* 0x000000ff1400720c */ /* 0x000fce0003f25270 */
[C---:B------:R-:W-:Y:S01]  /*1390*/  @P0 LEA R4, R0.reuse, UR4, 0x2 ;  /* 0x0000000400040c11 */ /* 0x040fe2000f8e10ff */
[----:B------:R-:W-:-:S05]  /*13a0*/  @P0 VIADD R0, R0, 0x4 ;  /* 0x0000000400000836 */ /* 0x000fca0000000000 */
[----:B------:R-:W0:Y:S02]  /*13b0*/  @P0 LDS.128 R4, [R4] ;  /* 0x0000000004040984 */ /* 0x000e240000000c00 */
[----:B0-----:R-:W-:-:S04]  /*13c0*/  @P0 VIMNMX3 R5, R2, R4, R5, !PT ;  /* 0x000000040205020f */ /* 0x001fc80007800105 */
[----:B------:R-:W-:Y:S01]  /*13d0*/  @P0 VIMNMX3 R2, R5, R6, R7, !PT ;  /* 0x000000060502020f */ /* 0x000fe20007800107 */
[----:B------:R-:W-:Y:S06]  /*13e0*/  @!P1 BRA `(.L_x_19) ;  /* 0x0000000000209947 */ /* 0x000fec0003800000 */
[----:B------:R-:W-:Y:S01]  /*13f0*/  LEA R0, R0, UR4, 0x2 ;  /* 0x0000000400007c11 */ /* 0x000fe2000f8e10ff */
[----:B------:R-:W-:-:S07]  /*1400*/  IMAD.MOV R20, RZ, RZ, -R20 ;  /* 0x000000ffff147224 */ /* 0x000fce00078e0a14 */
.L_x_23:
[----:B------:R0:W1:Y:S01]  /*1410*/  LDS R5, [R0] ;  /* 0x0000000000057984 */ /* 0x0000620000000800 */
[----:B------:R-:W-:-:S05]  /*1420*/  VIADD R20, R20, 0x1 ;  /* 0x0000000114147836 */ /* 0x000fca0000000000 */
[----:B------:R-:W-:Y:S01]  /*1430*/  ISETP.NE.AND P0, PT, R20, RZ, PT ;  /* 0x000000ff1400720c */ /* 0x000fe20003f05270 */
[----:B0-----:R-:W-:Y:S01]  /*1440*/  VIADD R0, R0, 0x4 ;  /* 0x0000000400007836 */ /* 0x001fe20000000000 */
[----:B-1----:R-:W-:-:S11]  /*1450*/  VIMNMX R2, PT, PT, R5, R2, !PT ;  /* 0x0000000205027248 */ /* 0x002fd60007fe0100 */
[----:B------:R-:W-:Y:S05]  /*1460*/  @P0 BRA `(.L_x_23) ;  /* 0xfffffffc00e80947 */ /* 0x000fea000383ffff */
.L_x_19:
[----:B------:R-:W0:Y:S01]  /*1470*/  S2UR UR6, SR_CgaCtaId ;  /* 0x00000000000679c3 */ /* 0x000e220000008800 */
[----:B------:R-:W-:Y:S01]  /*1480*/  UMOV UR5, 0x400 ;  /* 0x0000040000057882 */ /* 0x000fe20000000000 */
[--C-:B------:R-:W-:Y:S01]  /*1490*/  SHF.R.S32.HI R5, RZ, 0x1f, R2.reuse ;  /* 0x0000001fff057819 */ /* 0x100fe20000011402 */
[----:B------:R-:W-:-:S05]  /*14a0*/  IMAD.MOV.U32 R4, RZ, RZ, R2 ;  /* 0x000000ffff047224 */ /* 0x000fca00078e0002 */
[----:B------:R-:W1:Y:S01]  /*14b0*/  LDC.64 R6, c[0x0][0x380] ;  /* 0x0000e000ff067b82 */ /* 0x000e620000000a00 */
[----:B0-----:R-:W-:Y:S01]  /*14c0*/  ULEA UR5, UR6, UR5, 0x18 ;  /* 0x0000000506057291 */ /* 0x001fe2000f8ec0ff */
[----:B-1----:R-:W-:-:S08]  /*14d0*/  IMAD.WIDE.U32 R6, R3, 0x8, R6 ;  /* 0x0000000803067825 */ /* 0x002fd000078e0006 */
[----:B------:R-:W-:Y:S04]  /*14e0*/  STS [UR5], R2 ;  /* 0x00000002ff007988 */ /* 0x000fe80008000805 */
[----:B------:R-:W-:Y:S01]  /*14f0*/  STG.E.64 desc[UR8][R6.64], R4 ;  /* 0x0000000406007986 */ /* 0x000fe2000c101b08 */
[----:B------:R-:W-:Y:S05]  /*1500*/  EXIT ;  /* 0x000000000000794d */ /* 0x000fea0003800000 */
.L_x_24:
[----:B------:R-:W-:-:S00]  /*1510*/  BRA `(.L_x_24) ;  /* 0xfffffffc00fc7947 */ /* 0x000fc0000383ffff */
[----:B------:R-:W-:-:S00]  /*1520*/  NOP ;  /* 0x0000000000007918 */ /* 0x000fc00000000000 */
        /* <DEDUP_REMOVED lines=13> */
.L_x_25:


//--------------------- .nv.shared._Z13get_block_maxPlii --------------------------
	.section	.nv.shared._Z13get_block_maxPlii,"aw",@nobits
	.sectionflags	@""
	.align	4
.nv.shared._Z13get_block_maxPlii:
	.zero		5120


//--------------------- .nv.shared.reserved.0     --------------------------
	.section	.nv.shared.reserved.0,"aw",@nobits
	.weak		__nv_reservedSMEM_offset_0_alias
	.size		__nv_reservedSMEM_offset_0_alias, 0, 64
	.other		__nv_reservedSMEM_offset_0_alias,@"STO_CUDA_RESERVED_SHARED STV_DEFAULT"
__nv_reservedSMEM_offset_0_alias:
	.zero		0
	.zero		64


//--------------------- .nv.constant0._Z13get_block_maxPlii --------------------------
	.section	.nv.constant0._Z13get_block_maxPlii,"a",@progbits
	.sectionflags	@""
	.align	4
.nv.constant0._Z13get_block_maxPlii:
	.zero		912


//--------------------- SYMBOLS --------------------------

	.type		.nv.reservedSmem.offset0,@object
	.size		.nv.reservedSmem.offset0,0x4
	.type		.nv.reservedSmem.cap,@object
	.size		.nv.reservedSmem.cap,0x4
